//
// Generated by NVIDIA NVVM Compiler
//
// Compiler Build ID: CL-36424714
// Cuda compilation tools, release 13.0, V13.0.88
// Based on NVVM 20.0.0
//

.version 9.0
.target sm_100
.address_size 64


.func prefetch_tensor(
	.param .b64 prefetch_tensor_param_0
)
{
	.reg .b64 	%rd<2>;

	ld.param.u64 	%rd1, [prefetch_tensor_param_0];
	// begin inline asm
	prefetch.const.tensormap [%rd1];
	// end inline asm
	ret;

}
	// .globl	cache_me_ouside
.visible .entry cache_me_ouside(
	.param .u64 .ptr .align 1 cache_me_ouside_param_0,
	.param .u64 .ptr .align 1 cache_me_ouside_param_1
)
{
	.reg .b32 	%r<5>;
	.reg .b64 	%rd<9>;

	ld.param.u64 	%rd6, [cache_me_ouside_param_1];
	mov.u32 	%r1, %ctaid.x;
	mov.u32 	%r2, %ntid.x;
	mov.u32 	%r3, %tid.x;
	mad.lo.s32 	%r4, %r1, %r2, %r3;
	mul.wide.s32 	%rd7, %r4, 4;
	add.s64 	%rd1, %rd6, %rd7;
	// begin inline asm
	prefetchu.L1  [%rd1];
	// end inline asm
	add.s64 	%rd2, %rd1, 4;
	// begin inline asm
	prefetch.L1  [%rd2];
	// end inline asm
	add.s64 	%rd3, %rd1, 8;
	// begin inline asm
	prefetch.L2  [%rd3];
	// end inline asm
	add.s64 	%rd8, %rd1, 12;
	{ // callseq 0, 0
	.param .b64 param0;
	st.param.b64 	[param0], %rd8;
	call.uni 
	prefetch_tensor, 
	(
	param0
	);
	} // callseq 0
	add.s64 	%rd4, %rd1, 16;
	// begin inline asm
	applypriority.global.L2::evict_normal [%rd4], 128;
	// end inline asm
	add.s64 	%rd5, %rd1, 20;
	// begin inline asm
	discard.global.L2 [%rd5], 128;
	// end inline asm
	ret;

}


// ===== COMPILED SASS (sm_100) =====

	.target	sm_100

	.elftype	@"ET_EXEC"


//--------------------- .note.nv.tkinfo           --------------------------
	.section	.note.nv.tkinfo,"",@"SHT_NOTE"
	.sectionflags	@"SHF_NOTE_NV_TKINFO"
	.tkinfo
        /*0018*/ 	.word	0x00000002
        /*0030*/ 	.string	""
        /*0030*/ 	.string	"ptxas"
        /*0030*/ 	.string	"Cuda compilation tools, release 13.0, V13.0.88"
        /*0030*/ 	.string	"Build cuda_13.0.r13.0/compiler.36424714_0"
        /*0030*/ 	.string	"-arch sm_100 -m 64 "



//--------------------- .note.nv.cuinfo           --------------------------
	.section	.note.nv.cuinfo,"",@"SHT_NOTE"
	.sectionflags	@"SHF_NOTE_NV_CUINFO"
        /*0018*/ 	.short	0x0002
        /*001a*/ 	.short	0x0064
        /*001c*/ 	.short	0x0082
	.zero		2


//--------------------- .nv.info                  --------------------------
	.section	.nv.info,"",@"SHT_CUDA_INFO"
	.align	4


	//----- nvinfo : EIATTR_REGCOUNT
	.align		4
        /*0000*/ 	.byte	0x04, 0x2f
        /*0002*/ 	.short	(.L_1 - .L_0)
	.align		4
.L_0:
        /*0004*/ 	.word	index@(cache_me_ouside)
        /*0008*/ 	.word	0x0000000a


	//----- nvinfo : EIATTR_FRAME_SIZE
	.align		4
.L_1:
        /*000c*/ 	.byte	0x04, 0x11
        /*000e*/ 	.short	(.L_3 - .L_2)
	.align		4
.L_2:
        /*0010*/ 	.word	index@($cache_me_ouside$prefetch_tensor)
        /*0014*/ 	.word	0x00000000


	//----- nvinfo : EIATTR_FRAME_SIZE
	.align		4
.L_3:
        /*0018*/ 	.byte	0x04, 0x11
        /*001a*/ 	.short	(.L_5 - .L_4)
	.align		4
.L_4:
        /*001c*/ 	.word	index@(cache_me_ouside)
        /*0020*/ 	.word	0x00000000


	//----- nvinfo : EIATTR_MIN_STACK_SIZE
	.align		4
.L_5:
        /*0024*/ 	.byte	0x04, 0x12
        /*0026*/ 	.short	(.L_7 - .L_6)
	.align		4
.L_6:
        /*0028*/ 	.word	index@(cache_me_ouside)
        /*002c*/ 	.word	0x00000000
.L_7:


//--------------------- .nv.compat                --------------------------
	.section	.nv.compat,"",@"SHT_CUDA_COMPAT_INFO"
	.align	4
        /*0000*/ 	.byte	0x02, 0x09, 0x00, 0x00, 0x02, 0x02, 0x02, 0x00, 0x02, 0x05, 0x05, 0x00, 0x03, 0x07, 0x01, 0x01
        /*0010*/ 	.byte	0x02, 0x03, 0x00, 0x00, 0x02, 0x06, 0x01, 0x00, 0x04, 0x0b, 0x08, 0x00, 0x09, 0x00, 0x00, 0x00
        /*0020*/ 	.byte	0x00, 0x00, 0x00, 0x00


//--------------------- .nv.info.cache_me_ouside  --------------------------
	.section	.nv.info.cache_me_ouside,"",@"SHT_CUDA_INFO"
	.sectionflags	@""
	.align	4


	//----- nvinfo : EIATTR_CUDA_API_VERSION
	.align		4
        /*0000*/ 	.byte	0x04, 0x37
        /*0002*/ 	.short	(.L_9 - .L_8)
.L_8:
        /*0004*/ 	.word	0x00000082


	//----- nvinfo : EIATTR_KPARAM_INFO
	.align		4
.L_9:
        /*0008*/ 	.byte	0x04, 0x17
        /*000a*/ 	.short	(.L_11 - .L_10)
.L_10:
        /*000c*/ 	.word	0x00000000
        /*0010*/ 	.short	0x0001
        /*0012*/ 	.short	0x0008
        /*0014*/ 	.byte	0x00, 0xf5, 0x21, 0x00


	//----- nvinfo : EIATTR_KPARAM_INFO
	.align		4
.L_11:
        /*0018*/ 	.byte	0x04, 0x17
        /*001a*/ 	.short	(.L_13 - .L_12)
.L_12:
        /*001c*/ 	.word	0x00000000
        /*0020*/ 	.short	0x0000
        /*0022*/ 	.short	0x0000
        /*0024*/ 	.byte	0x00, 0xf5, 0x21, 0x00


	//----- nvinfo : EIATTR_SPARSE_MMA_MASK
	.align		4
.L_13:
        /*0028*/ 	.byte	0x03, 0x50
        /*002a*/ 	.short	0x0000


	//----- nvinfo : EIATTR_MAXREG_COUNT
	.align		4
        /*002c*/ 	.byte	0x03, 0x1b
        /*002e*/ 	.short	0x00ff


	//----- nvinfo : EIATTR_MERCURY_ISA_VERSION
	.align		4
        /*0030*/ 	.byte	0x03, 0x5f
        /*0032*/ 	.short	0x0101


	//----- nvinfo : EIATTR_VRC_CTA_INIT_COUNT
	.align		4
        /*0034*/ 	.byte	0x02, 0x4a
	.zero		1
	.zero		1


	//----- nvinfo : EIATTR_EXIT_INSTR_OFFSETS
	.align		4
        /*0038*/ 	.byte	0x04, 0x1c
        /*003a*/ 	.short	(.L_15 - .L_14)


	//   ....[0]....
.L_14:
        /*003c*/ 	.word	0x00000100


	//----- nvinfo : EIATTR_CRS_STACK_SIZE
	.align		4
.L_15:
        /*0040*/ 	.byte	0x04, 0x1e
        /*0042*/ 	.short	(.L_17 - .L_16)
.L_16:
        /*0044*/ 	.word	0x00000000


	//----- nvinfo : EIATTR_CBANK_PARAM_SIZE
	.align		4
.L_17:
        /*0048*/ 	.byte	0x03, 0x19
        /*004a*/ 	.short	0x0010


	//----- nvinfo : EIATTR_PARAM_CBANK
	.align		4
        /*004c*/ 	.byte	0x04, 0x0a
        /*004e*/ 	.short	(.L_19 - .L_18)
	.align		4
.L_18:
        /*0050*/ 	.word	index@(.nv.constant0.cache_me_ouside)
        /*0054*/ 	.short	0x0380
        /*0056*/ 	.short	0x0010


	//----- nvinfo : EIATTR_SW_WAR
	.align		4
.L_19:
        /*0058*/ 	.byte	0x04, 0x36
        /*005a*/ 	.short	(.L_21 - .L_20)
.L_20:
        /*005c*/ 	.word	0x00000008
.L_21:


//--------------------- .nv.callgraph             --------------------------
	.section	.nv.callgraph,"",@"SHT_CUDA_CALLGRAPH"
	.align	4
	.sectionentsize	8
	.align		4
        /*0000*/ 	.word	0x00000000
	.align		4
        /*0004*/ 	.word	0xffffffff
	.align		4
        /*0008*/ 	.word	0x00000000
	.align		4
        /*000c*/ 	.word	0xfffffffe
	.align		4
        /*0010*/ 	.word	0x00000000
	.align		4
        /*0014*/ 	.word	0xfffffffd
	.align		4
        /*0018*/ 	.word	0x00000000
	.align		4
        /*001c*/ 	.word	0xfffffffc


//--------------------- .text.cache_me_ouside     --------------------------
	.section	.text.cache_me_ouside,"ax",@progbits
	.align	128
        .global         cache_me_ouside
        .type           cache_me_ouside,@function
        .size           cache_me_ouside,(.L_x_2 - cache_me_ouside)
        .other          cache_me_ouside,@"STO_CUDA_ENTRY STV_DEFAULT"
cache_me_ouside:
.text.cache_me_ouside:
[----:B------:R-:W-:Y:S01]  /*0000*/  LDC R1, c[0x0][0x37c] ;  /* 0x0000df00ff017b82 */ /* 0x000fe20000000800 */
[----:B------:R-:W0:Y:S07]  /*0010*/  S2R R0, SR_TID.X ;  /* 0x0000000000007919 */ /* 0x000e2e0000002100 */
[----:B------:R-:W0:Y:S08]  /*0020*/  S2UR UR4, SR_CTAID.X ;  /* 0x00000000000479c3 */ /* 0x000e300000002500 */
[----:B------:R-:W0:Y:S08]  /*0030*/  LDC R5, c[0x0][0x360] ;  /* 0x0000d800ff057b82 */ /* 0x000e300000000800 */
[----:B------:R-:W1:Y:S01]  /*0040*/  LDC.64 R2, c[0x0][0x388] ;  /* 0x0000e200ff027b82 */ /* 0x000e620000000a00 */
[----:B0-----:R-:W-:Y:S01]  /*0050*/  IMAD R5, R5, UR4, R0 ;  /* 0x0000000405057c24 */ /* 0x001fe2000f8e0200 */
[----:B------:R-:W-:-:S03]  /*0060*/  MOV R0, 0xe0 ;  /* 0x000000e000007802 */ /* 0x000fc60000000f00 */
[----:B-1----:R-:W-:-:S05]  /*0070*/  IMAD.WIDE R2, R5, 0x4, R2 ;  /* 0x0000000405027825 */ /* 0x002fca00078e0202 */
[----:B------:R0:W-:Y:S04]  /*0080*/  CCTL.E.PF1 [R2] ;  /* 0x000000000200798f */ /* 0x0001e80000000100 */
[----:B------:R0:W-:Y:S04]  /*0090*/  CCTL.E.PF1 [R2+0x4] ;  /* 0x000000040200798f */ /* 0x0001e80000000100 */
[----:B------:R0:W-:Y:S01]  /*00a0*/  CCTL.E.PF2 [R2+0x8] ;  /* 0x000000080200798f */ /* 0x0001e20000800100 */
[----:B------:R-:W-:-:S05]  /*00b0*/  IADD3 R4, P0, PT, R2, 0xc, RZ ;  /* 0x0000000c02047810 */ /* 0x000fca0007f1e0ff */
[----:B------:R-:W-:-:S08]  /*00c0*/  IMAD.X R5, RZ, RZ, R3, P0 ;  /* 0x000000ffff057224 */ /* 0x000fd000000e0603 */
[----:B0-----:R-:W-:Y:S05]  /*00d0*/  CALL.REL.NOINC `($cache_me_ouside$prefetch_tensor) ;  /* 0x00000000000c7944 */ /* 0x001fea0003c00000 */
[----:B------:R-:W-:Y:S04]  /*00e0*/  CCTL.E.DML2 [R2+0x10] ;  /* 0x000000100200798f */ /* 0x000fe80005000100 */
[----:B------:R-:W-:Y:S01]  /*00f0*/  CCTL.E.RML2 [R2+0x14] ;  /* 0x000000140200798f */ /* 0x000fe20005800100 */
[----:B------:R-:W-:Y:S05]  /*0100*/  EXIT ;  /* 0x000000000000794d */ /* 0x000fea0003800000 */
        .type           $cache_me_ouside$prefetch_tensor,@function
        .size           $cache_me_ouside$prefetch_tensor,(.L_x_2 - $cache_me_ouside$prefetch_tensor)
$cache_me_ouside$prefetch_tensor:
[----:B------:R-:W0:Y:S01]  /*0110*/  LDCU.64 UR4, c[0x0][0x120] ;  /* 0x00002400ff0477ac */ /* 0x000e220008000a00 */
[----:B------:R-:W-:Y:S01]  /*0120*/  IMAD.MOV.U32 R6, RZ, RZ, R4 ;  /* 0x000000ffff067224 */ /* 0x000fe200078e0004 */
[----:B------:R-:W-:Y:S01]  /*0130*/  PLOP3.LUT P0, PT, PT, PT, PT, 0x80, 0x8 ;  /* 0x000000000008781c */ /* 0x000fe20003f0f070 */
[----:B0-----:R-:W-:-:S03]  /*0140*/  UMOV UR6, UR4 ;  /* 0x0000000400067c82 */ /* 0x001fc60008000000 */
[----:B------:R-:W-:-:S04]  /*0150*/  IADD3 R6, P1, PT, R6, UR6, RZ ;  /* 0x0000000606067c10 */ /* 0x000fc8000ff3e0ff */
[----:B------:R-:W-:-:S09]  /*0160*/  IADD3.X R7, PT, PT, R5, UR5, RZ, P1, !PT ;  /* 0x0000000505077c10 */ /* 0x000fd20008ffe4ff */
.L_x_0:
[----:B------:R-:W-:Y:S02]  /*0170*/  PLOP3.LUT P1, PT, P1, P0, PT, 0xf2, 0x2f ;  /* 0x00000000002f781c */ /* 0x000fe40000f21e72 */
[----:B------:R-:W-:-:S08]  /*0180*/  @P0 R2UR P1, UR4, R6 ;  /* 0x00000000060402ca */ /* 0x000fd00000020000 */
[----:B------:R-:W-:Y:S02]  /*0190*/  PLOP3.LUT P1, PT, P1, P0, PT, 0xf2, 0x2f ;  /* 0x00000000002f781c */ /* 0x000fe40000f21e72 */
[----:B------:R-:W-:-:S08]  /*01a0*/  @P0 R2UR.OR P1, UR5, R7 ;  /* 0x00000000070502ca */ /* 0x000fd00000120000 */
[----:B------:R-:W-:Y:S02]  /*01b0*/  @P0 PLOP3.LUT P0, PT, P1, PT, PT, 0x80, 0x8 ;  /* 0x000000000008081c */ /* 0x000fe40000f0f070 */
[----:B------:R-:W-:-:S03]  /*01c0*/  PLOP3.LUT P1, PT, PT, PT, PT, 0x80, 0x8 ;  /* 0x000000000008781c */ /* 0x000fc60003f2f070 */
[----:B------:R0:W-:Y:S08]  /*01d0*/  UTMACCTL.PF [UR4] ;  /* 0x00000000040079b9 */ /* 0x0001f00008040000 */
[----:B0-----:R-:W-:Y:S05]  /*01e0*/  @P0 BRA.U.ANY `(.L_x_0) ;  /* 0xfffffffd00e00947 */ /* 0x001fea000393ffff */
[----:B------:R-:W-:Y:S02]  /*01f0*/  IMAD.MOV.U32 R4, RZ, RZ, R0 ;  /* 0x000000ffff047224 */ /* 0x000fe400078e0000 */
[----:B------:R-:W-:-:S04]  /*0200*/  IMAD.MOV.U32 R5, RZ, RZ, 0x0 ;  /* 0x00000000ff057424 */ /* 0x000fc800078e00ff */
[----:B------:R-:W-:Y:S05]  /*0210*/  RET.REL.NODEC R4 `(cache_me_ouside) ;  /* 0xfffffffc04787950 */ /* 0x000fea0003c3ffff */
.L_x_1:
[----:B------:R-:W-:-:S00]  /*0220*/  BRA `(.L_x_1) ;  /* 0xfffffffc00fc7947 */ /* 0x000fc0000383ffff */
[----:B------:R-:W-:-:S00]  /*0230*/  NOP ;  /* 0x0000000000007918 */ /* 0x000fc00000000000 */
        /* <DEDUP_REMOVED lines=12> */
.L_x_2:


//--------------------- .nv.shared.reserved.0     --------------------------
	.section	.nv.shared.reserved.0,"aw",@nobits
	.weak		__nv_reservedSMEM_offset_0_alias
	.size		__nv_reservedSMEM_offset_0_alias, 0, 64
	.other		__nv_reservedSMEM_offset_0_alias,@"STO_CUDA_RESERVED_SHARED STV_DEFAULT"
__nv_reservedSMEM_offset_0_alias:
	.zero		0
	.zero		64


//--------------------- .nv.constant0.cache_me_ouside --------------------------
	.section	.nv.constant0.cache_me_ouside,"a",@progbits
	.sectionflags	@""
	.align	4
.nv.constant0.cache_me_ouside:
	.zero		912


//--------------------- SYMBOLS --------------------------

	.type		.nv.reservedSmem.offset0,@object
	.size		.nv.reservedSmem.offset0,0x4
